//
// Generated by NVIDIA NVVM Compiler
//
// Compiler Build ID: CL-36424714
// Cuda compilation tools, release 13.0, V13.0.88
// Based on NVVM 20.0.0
//

.version 9.0
.target sm_100
.address_size 64

	// .globl	_Z19kernel_no_dependentv
.global .align 1 .b8 _ZN34_INTERNAL_526435a6_4_k_cu_3f8a0d004cuda3std3__45__cpo5beginE[1];
.global .align 1 .b8 _ZN34_INTERNAL_526435a6_4_k_cu_3f8a0d004cuda3std3__45__cpo3endE[1];
.global .align 1 .b8 _ZN34_INTERNAL_526435a6_4_k_cu_3f8a0d004cuda3std3__45__cpo6cbeginE[1];
.global .align 1 .b8 _ZN34_INTERNAL_526435a6_4_k_cu_3f8a0d004cuda3std3__45__cpo4cendE[1];
.global .align 1 .b8 _ZN34_INTERNAL_526435a6_4_k_cu_3f8a0d004cuda3std3__45__cpo6rbeginE[1];
.global .align 1 .b8 _ZN34_INTERNAL_526435a6_4_k_cu_3f8a0d004cuda3std3__45__cpo4rendE[1];
.global .align 1 .b8 _ZN34_INTERNAL_526435a6_4_k_cu_3f8a0d004cuda3std3__45__cpo7crbeginE[1];
.global .align 1 .b8 _ZN34_INTERNAL_526435a6_4_k_cu_3f8a0d004cuda3std3__45__cpo5crendE[1];
.global .align 1 .b8 _ZN34_INTERNAL_526435a6_4_k_cu_3f8a0d004cuda3std3__436_GLOBAL__N__526435a6_4_k_cu_3f8a0d006ignoreE[1];
.global .align 1 .b8 _ZN34_INTERNAL_526435a6_4_k_cu_3f8a0d004cuda3std3__419piecewise_constructE[1];
.global .align 1 .b8 _ZN34_INTERNAL_526435a6_4_k_cu_3f8a0d004cuda3std3__48in_placeE[1];
.global .align 1 .b8 _ZN34_INTERNAL_526435a6_4_k_cu_3f8a0d004cuda3std3__420unreachable_sentinelE[1];
.global .align 1 .b8 _ZN34_INTERNAL_526435a6_4_k_cu_3f8a0d004cuda3std3__47nulloptE[1];
.global .align 1 .b8 _ZN34_INTERNAL_526435a6_4_k_cu_3f8a0d004cuda3std3__48unexpectE[1];
.global .align 1 .b8 _ZN34_INTERNAL_526435a6_4_k_cu_3f8a0d004cuda3std6ranges3__45__cpo4swapE[1];
.global .align 1 .b8 _ZN34_INTERNAL_526435a6_4_k_cu_3f8a0d004cuda3std6ranges3__45__cpo9iter_moveE[1];
.global .align 1 .b8 _ZN34_INTERNAL_526435a6_4_k_cu_3f8a0d004cuda3std6ranges3__45__cpo5beginE[1];
.global .align 1 .b8 _ZN34_INTERNAL_526435a6_4_k_cu_3f8a0d004cuda3std6ranges3__45__cpo3endE[1];
.global .align 1 .b8 _ZN34_INTERNAL_526435a6_4_k_cu_3f8a0d004cuda3std6ranges3__45__cpo6cbeginE[1];
.global .align 1 .b8 _ZN34_INTERNAL_526435a6_4_k_cu_3f8a0d004cuda3std6ranges3__45__cpo4cendE[1];
.global .align 1 .b8 _ZN34_INTERNAL_526435a6_4_k_cu_3f8a0d004cuda3std6ranges3__45__cpo7advanceE[1];
.global .align 1 .b8 _ZN34_INTERNAL_526435a6_4_k_cu_3f8a0d004cuda3std6ranges3__45__cpo9iter_swapE[1];
.global .align 1 .b8 _ZN34_INTERNAL_526435a6_4_k_cu_3f8a0d004cuda3std6ranges3__45__cpo4nextE[1];
.global .align 1 .b8 _ZN34_INTERNAL_526435a6_4_k_cu_3f8a0d004cuda3std6ranges3__45__cpo4prevE[1];
.global .align 1 .b8 _ZN34_INTERNAL_526435a6_4_k_cu_3f8a0d004cuda3std6ranges3__45__cpo4dataE[1];
.global .align 1 .b8 _ZN34_INTERNAL_526435a6_4_k_cu_3f8a0d004cuda3std6ranges3__45__cpo5cdataE[1];
.global .align 1 .b8 _ZN34_INTERNAL_526435a6_4_k_cu_3f8a0d004cuda3std6ranges3__45__cpo4sizeE[1];
.global .align 1 .b8 _ZN34_INTERNAL_526435a6_4_k_cu_3f8a0d004cuda3std6ranges3__45__cpo5ssizeE[1];
.global .align 1 .b8 _ZN34_INTERNAL_526435a6_4_k_cu_3f8a0d004cuda3std6ranges3__45__cpo8distanceE[1];
.global .align 1 .b8 _ZN34_INTERNAL_526435a6_4_k_cu_3f8a0d006thrust24THRUST_300001_SM_1000_NS6system6detail10sequential3seqE[1];
.global .align 1 .b8 _ZN34_INTERNAL_526435a6_4_k_cu_3f8a0d006thrust24THRUST_300001_SM_1000_NS12placeholders2_1E[1];
.global .align 1 .b8 _ZN34_INTERNAL_526435a6_4_k_cu_3f8a0d006thrust24THRUST_300001_SM_1000_NS12placeholders2_2E[1];
.global .align 1 .b8 _ZN34_INTERNAL_526435a6_4_k_cu_3f8a0d006thrust24THRUST_300001_SM_1000_NS12placeholders2_3E[1];
.global .align 1 .b8 _ZN34_INTERNAL_526435a6_4_k_cu_3f8a0d006thrust24THRUST_300001_SM_1000_NS12placeholders2_4E[1];
.global .align 1 .b8 _ZN34_INTERNAL_526435a6_4_k_cu_3f8a0d006thrust24THRUST_300001_SM_1000_NS12placeholders2_5E[1];
.global .align 1 .b8 _ZN34_INTERNAL_526435a6_4_k_cu_3f8a0d006thrust24THRUST_300001_SM_1000_NS12placeholders2_6E[1];
.global .align 1 .b8 _ZN34_INTERNAL_526435a6_4_k_cu_3f8a0d006thrust24THRUST_300001_SM_1000_NS12placeholders2_7E[1];
.global .align 1 .b8 _ZN34_INTERNAL_526435a6_4_k_cu_3f8a0d006thrust24THRUST_300001_SM_1000_NS12placeholders2_8E[1];
.global .align 1 .b8 _ZN34_INTERNAL_526435a6_4_k_cu_3f8a0d006thrust24THRUST_300001_SM_1000_NS12placeholders2_9E[1];
.global .align 1 .b8 _ZN34_INTERNAL_526435a6_4_k_cu_3f8a0d006thrust24THRUST_300001_SM_1000_NS12placeholders3_10E[1];

.visible .entry _Z19kernel_no_dependentv()
{


	ret;

}
	// .globl	_ZN3cub18CUB_300001_SM_10006detail11EmptyKernelIvEEvv
.visible .entry _ZN3cub18CUB_300001_SM_10006detail11EmptyKernelIvEEvv()
{


	ret;

}


// ===== COMPILED SASS (sm_100) =====

	.target	sm_100

	.elftype	@"ET_EXEC"


//--------------------- .note.nv.tkinfo           --------------------------
	.section	.note.nv.tkinfo,"",@"SHT_NOTE"
	.sectionflags	@"SHF_NOTE_NV_TKINFO"
	.tkinfo
        /*0018*/ 	.word	0x00000002
        /*0030*/ 	.string	""
        /*0030*/ 	.string	"ptxas"
        /*0030*/ 	.string	"Cuda compilation tools, release 13.0, V13.0.88"
        /*0030*/ 	.string	"Build cuda_13.0.r13.0/compiler.36424714_0"
        /*0030*/ 	.string	"-arch sm_100 -m 64 "



//--------------------- .note.nv.cuinfo           --------------------------
	.section	.note.nv.cuinfo,"",@"SHT_NOTE"
	.sectionflags	@"SHF_NOTE_NV_CUINFO"
        /*0018*/ 	.short	0x0002
        /*001a*/ 	.short	0x0064
        /*001c*/ 	.short	0x0082
	.zero		2


//--------------------- .nv.info                  --------------------------
	.section	.nv.info,"",@"SHT_CUDA_INFO"
	.align	4


	//----- nvinfo : EIATTR_REGCOUNT
	.align		4
        /*0000*/ 	.byte	0x04, 0x2f
        /*0002*/ 	.short	(.L_41 - .L_40)
	.align		4
.L_40:
        /*0004*/ 	.word	index@(_Z19kernel_no_dependentv)
        /*0008*/ 	.word	0x00000004


	//----- nvinfo : EIATTR_FRAME_SIZE
	.align		4
.L_41:
        /*000c*/ 	.byte	0x04, 0x11
        /*000e*/ 	.short	(.L_43 - .L_42)
	.align		4
.L_42:
        /*0010*/ 	.word	index@(_Z19kernel_no_dependentv)
        /*0014*/ 	.word	0x00000000


	//----- nvinfo : EIATTR_REGCOUNT
	.align		4
.L_43:
        /*0018*/ 	.byte	0x04, 0x2f
        /*001a*/ 	.short	(.L_45 - .L_44)
	.align		4
.L_44:
        /*001c*/ 	.word	index@(_ZN3cub18CUB_300001_SM_10006detail11EmptyKernelIvEEvv)
        /*0020*/ 	.word	0x00000004


	//----- nvinfo : EIATTR_FRAME_SIZE
	.align		4
.L_45:
        /*0024*/ 	.byte	0x04, 0x11
        /*0026*/ 	.short	(.L_47 - .L_46)
	.align		4
.L_46:
        /*0028*/ 	.word	index@(_ZN3cub18CUB_300001_SM_10006detail11EmptyKernelIvEEvv)
        /*002c*/ 	.word	0x00000000


	//----- nvinfo : EIATTR_MIN_STACK_SIZE
	.align		4
.L_47:
        /*0030*/ 	.byte	0x04, 0x12
        /*0032*/ 	.short	(.L_49 - .L_48)
	.align		4
.L_48:
        /*0034*/ 	.word	index@(_ZN3cub18CUB_300001_SM_10006detail11EmptyKernelIvEEvv)
        /*0038*/ 	.word	0x00000000


	//----- nvinfo : EIATTR_MIN_STACK_SIZE
	.align		4
.L_49:
        /*003c*/ 	.byte	0x04, 0x12
        /*003e*/ 	.short	(.L_51 - .L_50)
	.align		4
.L_50:
        /*0040*/ 	.word	index@(_Z19kernel_no_dependentv)
        /*0044*/ 	.word	0x00000000
.L_51:


//--------------------- .nv.compat                --------------------------
	.section	.nv.compat,"",@"SHT_CUDA_COMPAT_INFO"
	.align	4
        /*0000*/ 	.byte	0x02, 0x09, 0x00, 0x00, 0x02, 0x02, 0x01, 0x00, 0x02, 0x05, 0x05, 0x00, 0x03, 0x07, 0x01, 0x01
        /*0010*/ 	.byte	0x02, 0x03, 0x00, 0x00, 0x02, 0x06, 0x01, 0x00, 0x04, 0x0b, 0x08, 0x00, 0x09, 0x00, 0x00, 0x00
        /*0020*/ 	.byte	0x00, 0x00, 0x00, 0x00


//--------------------- .nv.info._ZN3cub18CUB_300001_SM_10006detail11EmptyKernelIvEEvv --------------------------
	.section	.nv.info._ZN3cub18CUB_300001_SM_10006detail11EmptyKernelIvEEvv,"",@"SHT_CUDA_INFO"
	.sectionflags	@""
	.align	4


	//----- nvinfo : EIATTR_CUDA_API_VERSION
	.align		4
        /*0000*/ 	.byte	0x04, 0x37
        /*0002*/ 	.short	(.L_53 - .L_52)
.L_52:
        /*0004*/ 	.word	0x00000082


	//----- nvinfo : EIATTR_SPARSE_MMA_MASK
	.align		4
.L_53:
        /*0008*/ 	.byte	0x03, 0x50
        /*000a*/ 	.short	0x0000


	//----- nvinfo : EIATTR_MAXREG_COUNT
	.align		4
        /*000c*/ 	.byte	0x03, 0x1b
        /*000e*/ 	.short	0x00ff


	//----- nvinfo : EIATTR_MERCURY_ISA_VERSION
	.align		4
        /*0010*/ 	.byte	0x03, 0x5f
        /*0012*/ 	.short	0x0101


	//----- nvinfo : EIATTR_VRC_CTA_INIT_COUNT
	.align		4
        /*0014*/ 	.byte	0x02, 0x4a
	.zero		1
	.zero		1


	//----- nvinfo : EIATTR_EXIT_INSTR_OFFSETS
	.align		4
        /*0018*/ 	.byte	0x04, 0x1c
        /*001a*/ 	.short	(.L_55 - .L_54)


	//   ....[0]....
.L_54:
        /*001c*/ 	.word	0x00000010


	//----- nvinfo : EIATTR_SW_WAR
	.align		4
.L_55:
        /*0020*/ 	.byte	0x04, 0x36
        /*0022*/ 	.short	(.L_57 - .L_56)
.L_56:
        /*0024*/ 	.word	0x00000008
.L_57:


//--------------------- .nv.info._Z19kernel_no_dependentv --------------------------
	.section	.nv.info._Z19kernel_no_dependentv,"",@"SHT_CUDA_INFO"
	.sectionflags	@""
	.align	4


	//----- nvinfo : EIATTR_CUDA_API_VERSION
	.align		4
        /*0000*/ 	.byte	0x04, 0x37
        /*0002*/ 	.short	(.L_59 - .L_58)
.L_58:
        /*0004*/ 	.word	0x00000082


	//----- nvinfo : EIATTR_SPARSE_MMA_MASK
	.align		4
.L_59:
        /*0008*/ 	.byte	0x03, 0x50
        /*000a*/ 	.short	0x0000


	//----- nvinfo : EIATTR_MAXREG_COUNT
	.align		4
        /*000c*/ 	.byte	0x03, 0x1b
        /*000e*/ 	.short	0x00ff


	//----- nvinfo : EIATTR_MERCURY_ISA_VERSION
	.align		4
        /*0010*/ 	.byte	0x03, 0x5f
        /*0012*/ 	.short	0x0101


	//----- nvinfo : EIATTR_VRC_CTA_INIT_COUNT
	.align		4
        /*0014*/ 	.byte	0x02, 0x4a
	.zero		1
	.zero		1


	//----- nvinfo : EIATTR_EXIT_INSTR_OFFSETS
	.align		4
        /*0018*/ 	.byte	0x04, 0x1c
        /*001a*/ 	.short	(.L_61 - .L_60)


	//   ....[0]....
.L_60:
        /*001c*/ 	.word	0x00000010


	//----- nvinfo : EIATTR_SW_WAR
	.align		4
.L_61:
        /*0020*/ 	.byte	0x04, 0x36
        /*0022*/ 	.short	(.L_63 - .L_62)
.L_62:
        /*0024*/ 	.word	0x00000008
.L_63:


//--------------------- .nv.callgraph             --------------------------
	.section	.nv.callgraph,"",@"SHT_CUDA_CALLGRAPH"
	.align	4
	.sectionentsize	8
	.align		4
        /*0000*/ 	.word	0x00000000
	.align		4
        /*0004*/ 	.word	0xffffffff
	.align		4
        /*0008*/ 	.word	0x00000000
	.align		4
        /*000c*/ 	.word	0xfffffffe
	.align		4
        /*0010*/ 	.word	0x00000000
	.align		4
        /*0014*/ 	.word	0xfffffffd
	.align		4
        /*0018*/ 	.word	0x00000000
	.align		4
        /*001c*/ 	.word	0xfffffffc


//--------------------- .nv.constant4             --------------------------
	.section	.nv.constant4,"a",@progbits
	.align	8
	.align		8
.nv.constant4:
        /*0000*/ 	.dword	_ZN34_INTERNAL_526435a6_4_k_cu_3f8a0d004cuda3std3__45__cpo5beginE
	.align		8
        /*0008*/ 	.dword	_ZN34_INTERNAL_526435a6_4_k_cu_3f8a0d004cuda3std3__45__cpo3endE
	.align		8
        /*0010*/ 	.dword	_ZN34_INTERNAL_526435a6_4_k_cu_3f8a0d004cuda3std3__45__cpo6cbeginE
	.align		8
        /*0018*/ 	.dword	_ZN34_INTERNAL_526435a6_4_k_cu_3f8a0d004cuda3std3__45__cpo4cendE
	.align		8
        /*0020*/ 	.dword	_ZN34_INTERNAL_526435a6_4_k_cu_3f8a0d004cuda3std3__45__cpo6rbeginE
	.align		8
        /*0028*/ 	.dword	_ZN34_INTERNAL_526435a6_4_k_cu_3f8a0d004cuda3std3__45__cpo4rendE
	.align		8
        /*0030*/ 	.dword	_ZN34_INTERNAL_526435a6_4_k_cu_3f8a0d004cuda3std3__45__cpo7crbeginE
	.align		8
        /*0038*/ 	.dword	_ZN34_INTERNAL_526435a6_4_k_cu_3f8a0d004cuda3std3__45__cpo5crendE
	.align		8
        /*0040*/ 	.dword	_ZN34_INTERNAL_526435a6_4_k_cu_3f8a0d004cuda3std3__436_GLOBAL__N__526435a6_4_k_cu_3f8a0d006ignoreE
	.align		8
        /*0048*/ 	.dword	_ZN34_INTERNAL_526435a6_4_k_cu_3f8a0d004cuda3std3__419piecewise_constructE
	.align		8
        /*0050*/ 	.dword	_ZN34_INTERNAL_526435a6_4_k_cu_3f8a0d004cuda3std3__48in_placeE
	.align		8
        /*0058*/ 	.dword	_ZN34_INTERNAL_526435a6_4_k_cu_3f8a0d004cuda3std3__420unreachable_sentinelE
	.align		8
        /*0060*/ 	.dword	_ZN34_INTERNAL_526435a6_4_k_cu_3f8a0d004cuda3std3__47nulloptE
	.align		8
        /*0068*/ 	.dword	_ZN34_INTERNAL_526435a6_4_k_cu_3f8a0d004cuda3std3__48unexpectE
	.align		8
        /*0070*/ 	.dword	_ZN34_INTERNAL_526435a6_4_k_cu_3f8a0d004cuda3std6ranges3__45__cpo4swapE
	.align		8
        /*0078*/ 	.dword	_ZN34_INTERNAL_526435a6_4_k_cu_3f8a0d004cuda3std6ranges3__45__cpo9iter_moveE
	.align		8
        /*0080*/ 	.dword	_ZN34_INTERNAL_526435a6_4_k_cu_3f8a0d004cuda3std6ranges3__45__cpo5beginE
	.align		8
        /*0088*/ 	.dword	_ZN34_INTERNAL_526435a6_4_k_cu_3f8a0d004cuda3std6ranges3__45__cpo3endE
	.align		8
        /*0090*/ 	.dword	_ZN34_INTERNAL_526435a6_4_k_cu_3f8a0d004cuda3std6ranges3__45__cpo6cbeginE
	.align		8
        /*0098*/ 	.dword	_ZN34_INTERNAL_526435a6_4_k_cu_3f8a0d004cuda3std6ranges3__45__cpo4cendE
	.align		8
        /*00a0*/ 	.dword	_ZN34_INTERNAL_526435a6_4_k_cu_3f8a0d004cuda3std6ranges3__45__cpo7advanceE
	.align		8
        /*00a8*/ 	.dword	_ZN34_INTERNAL_526435a6_4_k_cu_3f8a0d004cuda3std6ranges3__45__cpo9iter_swapE
	.align		8
        /*00b0*/ 	.dword	_ZN34_INTERNAL_526435a6_4_k_cu_3f8a0d004cuda3std6ranges3__45__cpo4nextE
	.align		8
        /*00b8*/ 	.dword	_ZN34_INTERNAL_526435a6_4_k_cu_3f8a0d004cuda3std6ranges3__45__cpo4prevE
	.align		8
        /*00c0*/ 	.dword	_ZN34_INTERNAL_526435a6_4_k_cu_3f8a0d004cuda3std6ranges3__45__cpo4dataE
	.align		8
        /*00c8*/ 	.dword	_ZN34_INTERNAL_526435a6_4_k_cu_3f8a0d004cuda3std6ranges3__45__cpo5cdataE
	.align		8
        /*00d0*/ 	.dword	_ZN34_INTERNAL_526435a6_4_k_cu_3f8a0d004cuda3std6ranges3__45__cpo4sizeE
	.align		8
        /*00d8*/ 	.dword	_ZN34_INTERNAL_526435a6_4_k_cu_3f8a0d004cuda3std6ranges3__45__cpo5ssizeE
	.align		8
        /*00e0*/ 	.dword	_ZN34_INTERNAL_526435a6_4_k_cu_3f8a0d004cuda3std6ranges3__45__cpo8distanceE
	.align		8
        /*00e8*/ 	.dword	_ZN34_INTERNAL_526435a6_4_k_cu_3f8a0d006thrust24THRUST_300001_SM_1000_NS6system6detail10sequential3seqE
	.align		8
        /*00f0*/ 	.dword	_ZN34_INTERNAL_526435a6_4_k_cu_3f8a0d006thrust24THRUST_300001_SM_1000_NS12placeholders2_1E
	.align		8
        /*00f8*/ 	.dword	_ZN34_INTERNAL_526435a6_4_k_cu_3f8a0d006thrust24THRUST_300001_SM_1000_NS12placeholders2_2E
	.align		8
        /*0100*/ 	.dword	_ZN34_INTERNAL_526435a6_4_k_cu_3f8a0d006thrust24THRUST_300001_SM_1000_NS12placeholders2_3E
	.align		8
        /*0108*/ 	.dword	_ZN34_INTERNAL_526435a6_4_k_cu_3f8a0d006thrust24THRUST_300001_SM_1000_NS12placeholders2_4E
	.align		8
        /*0110*/ 	.dword	_ZN34_INTERNAL_526435a6_4_k_cu_3f8a0d006thrust24THRUST_300001_SM_1000_NS12placeholders2_5E
	.align		8
        /*0118*/ 	.dword	_ZN34_INTERNAL_526435a6_4_k_cu_3f8a0d006thrust24THRUST_300001_SM_1000_NS12placeholders2_6E
	.align		8
        /*0120*/ 	.dword	_ZN34_INTERNAL_526435a6_4_k_cu_3f8a0d006thrust24THRUST_300001_SM_1000_NS12placeholders2_7E
	.align		8
        /*0128*/ 	.dword	_ZN34_INTERNAL_526435a6_4_k_cu_3f8a0d006thrust24THRUST_300001_SM_1000_NS12placeholders2_8E
	.align		8
        /*0130*/ 	.dword	_ZN34_INTERNAL_526435a6_4_k_cu_3f8a0d006thrust24THRUST_300001_SM_1000_NS12placeholders2_9E
	.align		8
        /*0138*/ 	.dword	_ZN34_INTERNAL_526435a6_4_k_cu_3f8a0d006thrust24THRUST_300001_SM_1000_NS12placeholders3_10E


//--------------------- .text._ZN3cub18CUB_300001_SM_10006detail11EmptyKernelIvEEvv --------------------------
	.section	.text._ZN3cub18CUB_300001_SM_10006detail11EmptyKernelIvEEvv,"ax",@progbits
	.align	128
        .global         _ZN3cub18CUB_300001_SM_10006detail11EmptyKernelIvEEvv
        .type           _ZN3cub18CUB_300001_SM_10006detail11EmptyKernelIvEEvv,@function
        .size           _ZN3cub18CUB_300001_SM_10006detail11EmptyKernelIvEEvv,(.L_x_2 - _ZN3cub18CUB_300001_SM_10006detail11EmptyKernelIvEEvv)
        .other          _ZN3cub18CUB_300001_SM_10006detail11EmptyKernelIvEEvv,@"STO_CUDA_ENTRY STV_DEFAULT"
_ZN3cub18CUB_300001_SM_10006detail11EmptyKernelIvEEvv:
.text._ZN3cub18CUB_300001_SM_10006detail11EmptyKernelIvEEvv:
[----:B------:R-:W-:Y:S01]  /*0000*/  LDC R1, c[0x0][0x37c] ;  /* 0x0000df00ff017b82 */ /* 0x000fe20000000800 */
[----:B------:R-:W-:Y:S05]  /*0010*/  EXIT ;  /* 0x000000000000794d */ /* 0x000fea0003800000 */
.L_x_0:
[----:B------:R-:W-:-:S00]  /*0020*/  BRA `(.L_x_0) ;  /* 0xfffffffc00fc7947 */ /* 0x000fc0000383ffff */
[----:B------:R-:W-:-:S00]  /*0030*/  NOP ;  /* 0x0000000000007918 */ /* 0x000fc00000000000 */
        /* <DEDUP_REMOVED lines=12> */
.L_x_2:


//--------------------- .text._Z19kernel_no_dependentv --------------------------
	.section	.text._Z19kernel_no_dependentv,"ax",@progbits
	.align	128
        .global         _Z19kernel_no_dependentv
        .type           _Z19kernel_no_dependentv,@function
        .size           _Z19kernel_no_dependentv,(.L_x_3 - _Z19kernel_no_dependentv)
        .other          _Z19kernel_no_dependentv,@"STO_CUDA_ENTRY STV_DEFAULT"
_Z19kernel_no_dependentv:
.text._Z19kernel_no_dependentv:
[----:B------:R-:W-:Y:S01]  /*0000*/  LDC R1, c[0x0][0x37c] ;  /* 0x0000df00ff017b82 */ /* 0x000fe20000000800 */
[----:B------:R-:W-:Y:S05]  /*0010*/  EXIT ;  /* 0x000000000000794d */ /* 0x000fea0003800000 */
.L_x_1:
        /* <DEDUP_REMOVED lines=14> */
.L_x_3:


//--------------------- .nv.shared.reserved.0     --------------------------
	.section	.nv.shared.reserved.0,"aw",@nobits
	.weak		__nv_reservedSMEM_offset_0_alias
	.size		__nv_reservedSMEM_offset_0_alias, 0, 64
	.other		__nv_reservedSMEM_offset_0_alias,@"STO_CUDA_RESERVED_SHARED STV_DEFAULT"
__nv_reservedSMEM_offset_0_alias:
	.zero		0
	.zero		64


//--------------------- .nv.global                --------------------------
	.section	.nv.global,"aw",@nobits
.nv.global:
	.type		_ZN34_INTERNAL_526435a6_4_k_cu_3f8a0d006thrust24THRUST_300001_SM_1000_NS12placeholders2_5E,@object
	.size		_ZN34_INTERNAL_526435a6_4_k_cu_3f8a0d006thrust24THRUST_300001_SM_1000_NS12placeholders2_5E,(_ZN34_INTERNAL_526435a6_4_k_cu_3f8a0d004cuda3std3__45__cpo6cbeginE - _ZN34_INTERNAL_526435a6_4_k_cu_3f8a0d006thrust24THRUST_300001_SM_1000_NS12placeholders2_5E)
_ZN34_INTERNAL_526435a6_4_k_cu_3f8a0d006thrust24THRUST_300001_SM_1000_NS12placeholders2_5E:
	.zero		1
	.type		_ZN34_INTERNAL_526435a6_4_k_cu_3f8a0d004cuda3std3__45__cpo6cbeginE,@object
	.size		_ZN34_INTERNAL_526435a6_4_k_cu_3f8a0d004cuda3std3__45__cpo6cbeginE,(_ZN34_INTERNAL_526435a6_4_k_cu_3f8a0d004cuda3std6ranges3__45__cpo6cbeginE - _ZN34_INTERNAL_526435a6_4_k_cu_3f8a0d004cuda3std3__45__cpo6cbeginE)
_ZN34_INTERNAL_526435a6_4_k_cu_3f8a0d004cuda3std3__45__cpo6cbeginE:
	.zero		1
	.type		_ZN34_INTERNAL_526435a6_4_k_cu_3f8a0d004cuda3std6ranges3__45__cpo6cbeginE,@object
	.size		_ZN34_INTERNAL_526435a6_4_k_cu_3f8a0d004cuda3std6ranges3__45__cpo6cbeginE,(_ZN34_INTERNAL_526435a6_4_k_cu_3f8a0d004cuda3std3__48in_placeE - _ZN34_INTERNAL_526435a6_4_k_cu_3f8a0d004cuda3std6ranges3__45__cpo6cbeginE)
_ZN34_INTERNAL_526435a6_4_k_cu_3f8a0d004cuda3std6ranges3__45__cpo6cbeginE:
	.zero		1
	.type		_ZN34_INTERNAL_526435a6_4_k_cu_3f8a0d004cuda3std3__48in_placeE,@object
	.size		_ZN34_INTERNAL_526435a6_4_k_cu_3f8a0d004cuda3std3__48in_placeE,(_ZN34_INTERNAL_526435a6_4_k_cu_3f8a0d004cuda3std6ranges3__45__cpo4sizeE - _ZN34_INTERNAL_526435a6_4_k_cu_3f8a0d004cuda3std3__48in_placeE)
_ZN34_INTERNAL_526435a6_4_k_cu_3f8a0d004cuda3std3__48in_placeE:
	.zero		1
	.type		_ZN34_INTERNAL_526435a6_4_k_cu_3f8a0d004cuda3std6ranges3__45__cpo4sizeE,@object
	.size		_ZN34_INTERNAL_526435a6_4_k_cu_3f8a0d004cuda3std6ranges3__45__cpo4sizeE,(_ZN34_INTERNAL_526435a6_4_k_cu_3f8a0d006thrust24THRUST_300001_SM_1000_NS12placeholders2_9E - _ZN34_INTERNAL_526435a6_4_k_cu_3f8a0d004cuda3std6ranges3__45__cpo4sizeE)
_ZN34_INTERNAL_526435a6_4_k_cu_3f8a0d004cuda3std6ranges3__45__cpo4sizeE:
	.zero		1
	.type		_ZN34_INTERNAL_526435a6_4_k_cu_3f8a0d006thrust24THRUST_300001_SM_1000_NS12placeholders2_9E,@object
	.size		_ZN34_INTERNAL_526435a6_4_k_cu_3f8a0d006thrust24THRUST_300001_SM_1000_NS12placeholders2_9E,(_ZN34_INTERNAL_526435a6_4_k_cu_3f8a0d004cuda3std3__45__cpo7crbeginE - _ZN34_INTERNAL_526435a6_4_k_cu_3f8a0d006thrust24THRUST_300001_SM_1000_NS12placeholders2_9E)
_ZN34_INTERNAL_526435a6_4_k_cu_3f8a0d006thrust24THRUST_300001_SM_1000_NS12placeholders2_9E:
	.zero		1
	.type		_ZN34_INTERNAL_526435a6_4_k_cu_3f8a0d004cuda3std3__45__cpo7crbeginE,@object
	.size		_ZN34_INTERNAL_526435a6_4_k_cu_3f8a0d004cuda3std3__45__cpo7crbeginE,(_ZN34_INTERNAL_526435a6_4_k_cu_3f8a0d004cuda3std6ranges3__45__cpo4nextE - _ZN34_INTERNAL_526435a6_4_k_cu_3f8a0d004cuda3std3__45__cpo7crbeginE)
_ZN34_INTERNAL_526435a6_4_k_cu_3f8a0d004cuda3std3__45__cpo7crbeginE:
	.zero		1
	.type		_ZN34_INTERNAL_526435a6_4_k_cu_3f8a0d004cuda3std6ranges3__45__cpo4nextE,@object
	.size		_ZN34_INTERNAL_526435a6_4_k_cu_3f8a0d004cuda3std6ranges3__45__cpo4nextE,(_ZN34_INTERNAL_526435a6_4_k_cu_3f8a0d004cuda3std6ranges3__45__cpo4swapE - _ZN34_INTERNAL_526435a6_4_k_cu_3f8a0d004cuda3std6ranges3__45__cpo4nextE)
_ZN34_INTERNAL_526435a6_4_k_cu_3f8a0d004cuda3std6ranges3__45__cpo4nextE:
	.zero		1
	.type		_ZN34_INTERNAL_526435a6_4_k_cu_3f8a0d004cuda3std6ranges3__45__cpo4swapE,@object
	.size		_ZN34_INTERNAL_526435a6_4_k_cu_3f8a0d004cuda3std6ranges3__45__cpo4swapE,(_ZN34_INTERNAL_526435a6_4_k_cu_3f8a0d006thrust24THRUST_300001_SM_1000_NS12placeholders2_1E - _ZN34_INTERNAL_526435a6_4_k_cu_3f8a0d004cuda3std6ranges3__45__cpo4swapE)
_ZN34_INTERNAL_526435a6_4_k_cu_3f8a0d004cuda3std6ranges3__45__cpo4swapE:
	.zero		1
	.type		_ZN34_INTERNAL_526435a6_4_k_cu_3f8a0d006thrust24THRUST_300001_SM_1000_NS12placeholders2_1E,@object
	.size		_ZN34_INTERNAL_526435a6_4_k_cu_3f8a0d006thrust24THRUST_300001_SM_1000_NS12placeholders2_1E,(_ZN34_INTERNAL_526435a6_4_k_cu_3f8a0d006thrust24THRUST_300001_SM_1000_NS12placeholders2_3E - _ZN34_INTERNAL_526435a6_4_k_cu_3f8a0d006thrust24THRUST_300001_SM_1000_NS12placeholders2_1E)
_ZN34_INTERNAL_526435a6_4_k_cu_3f8a0d006thrust24THRUST_300001_SM_1000_NS12placeholders2_1E:
	.zero		1
	.type		_ZN34_INTERNAL_526435a6_4_k_cu_3f8a0d006thrust24THRUST_300001_SM_1000_NS12placeholders2_3E,@object
	.size		_ZN34_INTERNAL_526435a6_4_k_cu_3f8a0d006thrust24THRUST_300001_SM_1000_NS12placeholders2_3E,(_ZN34_INTERNAL_526435a6_4_k_cu_3f8a0d004cuda3std3__45__cpo5beginE - _ZN34_INTERNAL_526435a6_4_k_cu_3f8a0d006thrust24THRUST_300001_SM_1000_NS12placeholders2_3E)
_ZN34_INTERNAL_526435a6_4_k_cu_3f8a0d006thrust24THRUST_300001_SM_1000_NS12placeholders2_3E:
	.zero		1
	.type		_ZN34_INTERNAL_526435a6_4_k_cu_3f8a0d004cuda3std3__45__cpo5beginE,@object
	.size		_ZN34_INTERNAL_526435a6_4_k_cu_3f8a0d004cuda3std3__45__cpo5beginE,(_ZN34_INTERNAL_526435a6_4_k_cu_3f8a0d004cuda3std6ranges3__45__cpo5beginE - _ZN34_INTERNAL_526435a6_4_k_cu_3f8a0d004cuda3std3__45__cpo5beginE)
_ZN34_INTERNAL_526435a6_4_k_cu_3f8a0d004cuda3std3__45__cpo5beginE:
	.zero		1
	.type		_ZN34_INTERNAL_526435a6_4_k_cu_3f8a0d004cuda3std6ranges3__45__cpo5beginE,@object
	.size		_ZN34_INTERNAL_526435a6_4_k_cu_3f8a0d004cuda3std6ranges3__45__cpo5beginE,(_ZN34_INTERNAL_526435a6_4_k_cu_3f8a0d004cuda3std3__436_GLOBAL__N__526435a6_4_k_cu_3f8a0d006ignoreE - _ZN34_INTERNAL_526435a6_4_k_cu_3f8a0d004cuda3std6ranges3__45__cpo5beginE)
_ZN34_INTERNAL_526435a6_4_k_cu_3f8a0d004cuda3std6ranges3__45__cpo5beginE:
	.zero		1
	.type		_ZN34_INTERNAL_526435a6_4_k_cu_3f8a0d004cuda3std3__436_GLOBAL__N__526435a6_4_k_cu_3f8a0d006ignoreE,@object
	.size		_ZN34_INTERNAL_526435a6_4_k_cu_3f8a0d004cuda3std3__436_GLOBAL__N__526435a6_4_k_cu_3f8a0d006ignoreE,(_ZN34_INTERNAL_526435a6_4_k_cu_3f8a0d004cuda3std6ranges3__45__cpo4dataE - _ZN34_INTERNAL_526435a6_4_k_cu_3f8a0d004cuda3std3__436_GLOBAL__N__526435a6_4_k_cu_3f8a0d006ignoreE)
_ZN34_INTERNAL_526435a6_4_k_cu_3f8a0d004cuda3std3__436_GLOBAL__N__526435a6_4_k_cu_3f8a0d006ignoreE:
	.zero		1
	.type		_ZN34_INTERNAL_526435a6_4_k_cu_3f8a0d004cuda3std6ranges3__45__cpo4dataE,@object
	.size		_ZN34_INTERNAL_526435a6_4_k_cu_3f8a0d004cuda3std6ranges3__45__cpo4dataE,(_ZN34_INTERNAL_526435a6_4_k_cu_3f8a0d006thrust24THRUST_300001_SM_1000_NS12placeholders2_7E - _ZN34_INTERNAL_526435a6_4_k_cu_3f8a0d004cuda3std6ranges3__45__cpo4dataE)
_ZN34_INTERNAL_526435a6_4_k_cu_3f8a0d004cuda3std6ranges3__45__cpo4dataE:
	.zero		1
	.type		_ZN34_INTERNAL_526435a6_4_k_cu_3f8a0d006thrust24THRUST_300001_SM_1000_NS12placeholders2_7E,@object
	.size		_ZN34_INTERNAL_526435a6_4_k_cu_3f8a0d006thrust24THRUST_300001_SM_1000_NS12placeholders2_7E,(_ZN34_INTERNAL_526435a6_4_k_cu_3f8a0d004cuda3std3__45__cpo6rbeginE - _ZN34_INTERNAL_526435a6_4_k_cu_3f8a0d006thrust24THRUST_300001_SM_1000_NS12placeholders2_7E)
_ZN34_INTERNAL_526435a6_4_k_cu_3f8a0d006thrust24THRUST_300001_SM_1000_NS12placeholders2_7E:
	.zero		1
	.type		_ZN34_INTERNAL_526435a6_4_k_cu_3f8a0d004cuda3std3__45__cpo6rbeginE,@object
	.size		_ZN34_INTERNAL_526435a6_4_k_cu_3f8a0d004cuda3std3__45__cpo6rbeginE,(_ZN34_INTERNAL_526435a6_4_k_cu_3f8a0d004cuda3std6ranges3__45__cpo7advanceE - _ZN34_INTERNAL_526435a6_4_k_cu_3f8a0d004cuda3std3__45__cpo6rbeginE)
_ZN34_INTERNAL_526435a6_4_k_cu_3f8a0d004cuda3std3__45__cpo6rbeginE:
	.zero		1
	.type		_ZN34_INTERNAL_526435a6_4_k_cu_3f8a0d004cuda3std6ranges3__45__cpo7advanceE,@object
	.size		_ZN34_INTERNAL_526435a6_4_k_cu_3f8a0d004cuda3std6ranges3__45__cpo7advanceE,(_ZN34_INTERNAL_526435a6_4_k_cu_3f8a0d004cuda3std3__47nulloptE - _ZN34_INTERNAL_526435a6_4_k_cu_3f8a0d004cuda3std6ranges3__45__cpo7advanceE)
_ZN34_INTERNAL_526435a6_4_k_cu_3f8a0d004cuda3std6ranges3__45__cpo7advanceE:
	.zero		1
	.type		_ZN34_INTERNAL_526435a6_4_k_cu_3f8a0d004cuda3std3__47nulloptE,@object
	.size		_ZN34_INTERNAL_526435a6_4_k_cu_3f8a0d004cuda3std3__47nulloptE,(_ZN34_INTERNAL_526435a6_4_k_cu_3f8a0d004cuda3std6ranges3__45__cpo8distanceE - _ZN34_INTERNAL_526435a6_4_k_cu_3f8a0d004cuda3std3__47nulloptE)
_ZN34_INTERNAL_526435a6_4_k_cu_3f8a0d004cuda3std3__47nulloptE:
	.zero		1
	.type		_ZN34_INTERNAL_526435a6_4_k_cu_3f8a0d004cuda3std6ranges3__45__cpo8distanceE,@object
	.size		_ZN34_INTERNAL_526435a6_4_k_cu_3f8a0d004cuda3std6ranges3__45__cpo8distanceE,(_ZN34_INTERNAL_526435a6_4_k_cu_3f8a0d006thrust24THRUST_300001_SM_1000_NS12placeholders2_6E - _ZN34_INTERNAL_526435a6_4_k_cu_3f8a0d004cuda3std6ranges3__45__cpo8distanceE)
_ZN34_INTERNAL_526435a6_4_k_cu_3f8a0d004cuda3std6ranges3__45__cpo8distanceE:
	.zero		1
	.type		_ZN34_INTERNAL_526435a6_4_k_cu_3f8a0d006thrust24THRUST_300001_SM_1000_NS12placeholders2_6E,@object
	.size		_ZN34_INTERNAL_526435a6_4_k_cu_3f8a0d006thrust24THRUST_300001_SM_1000_NS12placeholders2_6E,(_ZN34_INTERNAL_526435a6_4_k_cu_3f8a0d004cuda3std3__45__cpo4cendE - _ZN34_INTERNAL_526435a6_4_k_cu_3f8a0d006thrust24THRUST_300001_SM_1000_NS12placeholders2_6E)
_ZN34_INTERNAL_526435a6_4_k_cu_3f8a0d006thrust24THRUST_300001_SM_1000_NS12placeholders2_6E:
	.zero		1
	.type		_ZN34_INTERNAL_526435a6_4_k_cu_3f8a0d004cuda3std3__45__cpo4cendE,@object
	.size		_ZN34_INTERNAL_526435a6_4_k_cu_3f8a0d004cuda3std3__45__cpo4cendE,(_ZN34_INTERNAL_526435a6_4_k_cu_3f8a0d004cuda3std6ranges3__45__cpo4cendE - _ZN34_INTERNAL_526435a6_4_k_cu_3f8a0d004cuda3std3__45__cpo4cendE)
_ZN34_INTERNAL_526435a6_4_k_cu_3f8a0d004cuda3std3__45__cpo4cendE:
	.zero		1
	.type		_ZN34_INTERNAL_526435a6_4_k_cu_3f8a0d004cuda3std6ranges3__45__cpo4cendE,@object
	.size		_ZN34_INTERNAL_526435a6_4_k_cu_3f8a0d004cuda3std6ranges3__45__cpo4cendE,(_ZN34_INTERNAL_526435a6_4_k_cu_3f8a0d004cuda3std3__420unreachable_sentinelE - _ZN34_INTERNAL_526435a6_4_k_cu_3f8a0d004cuda3std6ranges3__45__cpo4cendE)
_ZN34_INTERNAL_526435a6_4_k_cu_3f8a0d004cuda3std6ranges3__45__cpo4cendE:
	.zero		1
	.type		_ZN34_INTERNAL_526435a6_4_k_cu_3f8a0d004cuda3std3__420unreachable_sentinelE,@object
	.size		_ZN34_INTERNAL_526435a6_4_k_cu_3f8a0d004cuda3std3__420unreachable_sentinelE,(_ZN34_INTERNAL_526435a6_4_k_cu_3f8a0d004cuda3std6ranges3__45__cpo5ssizeE - _ZN34_INTERNAL_526435a6_4_k_cu_3f8a0d004cuda3std3__420unreachable_sentinelE)
_ZN34_INTERNAL_526435a6_4_k_cu_3f8a0d004cuda3std3__420unreachable_sentinelE:
	.zero		1
	.type		_ZN34_INTERNAL_526435a6_4_k_cu_3f8a0d004cuda3std6ranges3__45__cpo5ssizeE,@object
	.size		_ZN34_INTERNAL_526435a6_4_k_cu_3f8a0d004cuda3std6ranges3__45__cpo5ssizeE,(_ZN34_INTERNAL_526435a6_4_k_cu_3f8a0d006thrust24THRUST_300001_SM_1000_NS12placeholders3_10E - _ZN34_INTERNAL_526435a6_4_k_cu_3f8a0d004cuda3std6ranges3__45__cpo5ssizeE)
_ZN34_INTERNAL_526435a6_4_k_cu_3f8a0d004cuda3std6ranges3__45__cpo5ssizeE:
	.zero		1
	.type		_ZN34_INTERNAL_526435a6_4_k_cu_3f8a0d006thrust24THRUST_300001_SM_1000_NS12placeholders3_10E,@object
	.size		_ZN34_INTERNAL_526435a6_4_k_cu_3f8a0d006thrust24THRUST_300001_SM_1000_NS12placeholders3_10E,(_ZN34_INTERNAL_526435a6_4_k_cu_3f8a0d004cuda3std3__45__cpo5crendE - _ZN34_INTERNAL_526435a6_4_k_cu_3f8a0d006thrust24THRUST_300001_SM_1000_NS12placeholders3_10E)
_ZN34_INTERNAL_526435a6_4_k_cu_3f8a0d006thrust24THRUST_300001_SM_1000_NS12placeholders3_10E:
	.zero		1
	.type		_ZN34_INTERNAL_526435a6_4_k_cu_3f8a0d004cuda3std3__45__cpo5crendE,@object
	.size		_ZN34_INTERNAL_526435a6_4_k_cu_3f8a0d004cuda3std3__45__cpo5crendE,(_ZN34_INTERNAL_526435a6_4_k_cu_3f8a0d004cuda3std6ranges3__45__cpo4prevE - _ZN34_INTERNAL_526435a6_4_k_cu_3f8a0d004cuda3std3__45__cpo5crendE)
_ZN34_INTERNAL_526435a6_4_k_cu_3f8a0d004cuda3std3__45__cpo5crendE:
	.zero		1
	.type		_ZN34_INTERNAL_526435a6_4_k_cu_3f8a0d004cuda3std6ranges3__45__cpo4prevE,@object
	.size		_ZN34_INTERNAL_526435a6_4_k_cu_3f8a0d004cuda3std6ranges3__45__cpo4prevE,(_ZN34_INTERNAL_526435a6_4_k_cu_3f8a0d004cuda3std6ranges3__45__cpo9iter_moveE - _ZN34_INTERNAL_526435a6_4_k_cu_3f8a0d004cuda3std6ranges3__45__cpo4prevE)
_ZN34_INTERNAL_526435a6_4_k_cu_3f8a0d004cuda3std6ranges3__45__cpo4prevE:
	.zero		1
	.type		_ZN34_INTERNAL_526435a6_4_k_cu_3f8a0d004cuda3std6ranges3__45__cpo9iter_moveE,@object
	.size		_ZN34_INTERNAL_526435a6_4_k_cu_3f8a0d004cuda3std6ranges3__45__cpo9iter_moveE,(_ZN34_INTERNAL_526435a6_4_k_cu_3f8a0d006thrust24THRUST_300001_SM_1000_NS12placeholders2_2E - _ZN34_INTERNAL_526435a6_4_k_cu_3f8a0d004cuda3std6ranges3__45__cpo9iter_moveE)
_ZN34_INTERNAL_526435a6_4_k_cu_3f8a0d004cuda3std6ranges3__45__cpo9iter_moveE:
	.zero		1
	.type		_ZN34_INTERNAL_526435a6_4_k_cu_3f8a0d006thrust24THRUST_300001_SM_1000_NS12placeholders2_2E,@object
	.size		_ZN34_INTERNAL_526435a6_4_k_cu_3f8a0d006thrust24THRUST_300001_SM_1000_NS12placeholders2_2E,(_ZN34_INTERNAL_526435a6_4_k_cu_3f8a0d006thrust24THRUST_300001_SM_1000_NS12placeholders2_4E - _ZN34_INTERNAL_526435a6_4_k_cu_3f8a0d006thrust24THRUST_300001_SM_1000_NS12placeholders2_2E)
_ZN34_INTERNAL_526435a6_4_k_cu_3f8a0d006thrust24THRUST_300001_SM_1000_NS12placeholders2_2E:
	.zero		1
	.type		_ZN34_INTERNAL_526435a6_4_k_cu_3f8a0d006thrust24THRUST_300001_SM_1000_NS12placeholders2_4E,@object
	.size		_ZN34_INTERNAL_526435a6_4_k_cu_3f8a0d006thrust24THRUST_300001_SM_1000_NS12placeholders2_4E,(_ZN34_INTERNAL_526435a6_4_k_cu_3f8a0d004cuda3std3__45__cpo3endE - _ZN34_INTERNAL_526435a6_4_k_cu_3f8a0d006thrust24THRUST_300001_SM_1000_NS12placeholders2_4E)
_ZN34_INTERNAL_526435a6_4_k_cu_3f8a0d006thrust24THRUST_300001_SM_1000_NS12placeholders2_4E:
	.zero		1
	.type		_ZN34_INTERNAL_526435a6_4_k_cu_3f8a0d004cuda3std3__45__cpo3endE,@object
	.size		_ZN34_INTERNAL_526435a6_4_k_cu_3f8a0d004cuda3std3__45__cpo3endE,(_ZN34_INTERNAL_526435a6_4_k_cu_3f8a0d004cuda3std6ranges3__45__cpo3endE - _ZN34_INTERNAL_526435a6_4_k_cu_3f8a0d004cuda3std3__45__cpo3endE)
_ZN34_INTERNAL_526435a6_4_k_cu_3f8a0d004cuda3std3__45__cpo3endE:
	.zero		1
	.type		_ZN34_INTERNAL_526435a6_4_k_cu_3f8a0d004cuda3std6ranges3__45__cpo3endE,@object
	.size		_ZN34_INTERNAL_526435a6_4_k_cu_3f8a0d004cuda3std6ranges3__45__cpo3endE,(_ZN34_INTERNAL_526435a6_4_k_cu_3f8a0d004cuda3std3__419piecewise_constructE - _ZN34_INTERNAL_526435a6_4_k_cu_3f8a0d004cuda3std6ranges3__45__cpo3endE)
_ZN34_INTERNAL_526435a6_4_k_cu_3f8a0d004cuda3std6ranges3__45__cpo3endE:
	.zero		1
	.type		_ZN34_INTERNAL_526435a6_4_k_cu_3f8a0d004cuda3std3__419piecewise_constructE,@object
	.size		_ZN34_INTERNAL_526435a6_4_k_cu_3f8a0d004cuda3std3__419piecewise_constructE,(_ZN34_INTERNAL_526435a6_4_k_cu_3f8a0d004cuda3std6ranges3__45__cpo5cdataE - _ZN34_INTERNAL_526435a6_4_k_cu_3f8a0d004cuda3std3__419piecewise_constructE)
_ZN34_INTERNAL_526435a6_4_k_cu_3f8a0d004cuda3std3__419piecewise_constructE:
	.zero		1
	.type		_ZN34_INTERNAL_526435a6_4_k_cu_3f8a0d004cuda3std6ranges3__45__cpo5cdataE,@object
	.size		_ZN34_INTERNAL_526435a6_4_k_cu_3f8a0d004cuda3std6ranges3__45__cpo5cdataE,(_ZN34_INTERNAL_526435a6_4_k_cu_3f8a0d006thrust24THRUST_300001_SM_1000_NS12placeholders2_8E - _ZN34_INTERNAL_526435a6_4_k_cu_3f8a0d004cuda3std6ranges3__45__cpo5cdataE)
_ZN34_INTERNAL_526435a6_4_k_cu_3f8a0d004cuda3std6ranges3__45__cpo5cdataE:
	.zero		1
	.type		_ZN34_INTERNAL_526435a6_4_k_cu_3f8a0d006thrust24THRUST_300001_SM_1000_NS12placeholders2_8E,@object
	.size		_ZN34_INTERNAL_526435a6_4_k_cu_3f8a0d006thrust24THRUST_300001_SM_1000_NS12placeholders2_8E,(_ZN34_INTERNAL_526435a6_4_k_cu_3f8a0d004cuda3std3__45__cpo4rendE - _ZN34_INTERNAL_526435a6_4_k_cu_3f8a0d006thrust24THRUST_300001_SM_1000_NS12placeholders2_8E)
_ZN34_INTERNAL_526435a6_4_k_cu_3f8a0d006thrust24THRUST_300001_SM_1000_NS12placeholders2_8E:
	.zero		1
	.type		_ZN34_INTERNAL_526435a6_4_k_cu_3f8a0d004cuda3std3__45__cpo4rendE,@object
	.size		_ZN34_INTERNAL_526435a6_4_k_cu_3f8a0d004cuda3std3__45__cpo4rendE,(_ZN34_INTERNAL_526435a6_4_k_cu_3f8a0d004cuda3std6ranges3__45__cpo9iter_swapE - _ZN34_INTERNAL_526435a6_4_k_cu_3f8a0d004cuda3std3__45__cpo4rendE)
_ZN34_INTERNAL_526435a6_4_k_cu_3f8a0d004cuda3std3__45__cpo4rendE:
	.zero		1
	.type		_ZN34_INTERNAL_526435a6_4_k_cu_3f8a0d004cuda3std6ranges3__45__cpo9iter_swapE,@object
	.size		_ZN34_INTERNAL_526435a6_4_k_cu_3f8a0d004cuda3std6ranges3__45__cpo9iter_swapE,(_ZN34_INTERNAL_526435a6_4_k_cu_3f8a0d004cuda3std3__48unexpectE - _ZN34_INTERNAL_526435a6_4_k_cu_3f8a0d004cuda3std6ranges3__45__cpo9iter_swapE)
_ZN34_INTERNAL_526435a6_4_k_cu_3f8a0d004cuda3std6ranges3__45__cpo9iter_swapE:
	.zero		1
	.type		_ZN34_INTERNAL_526435a6_4_k_cu_3f8a0d004cuda3std3__48unexpectE,@object
	.size		_ZN34_INTERNAL_526435a6_4_k_cu_3f8a0d004cuda3std3__48unexpectE,(_ZN34_INTERNAL_526435a6_4_k_cu_3f8a0d006thrust24THRUST_300001_SM_1000_NS6system6detail10sequential3seqE - _ZN34_INTERNAL_526435a6_4_k_cu_3f8a0d004cuda3std3__48unexpectE)
_ZN34_INTERNAL_526435a6_4_k_cu_3f8a0d004cuda3std3__48unexpectE:
	.zero		1
	.type		_ZN34_INTERNAL_526435a6_4_k_cu_3f8a0d006thrust24THRUST_300001_SM_1000_NS6system6detail10sequential3seqE,@object
	.size		_ZN34_INTERNAL_526435a6_4_k_cu_3f8a0d006thrust24THRUST_300001_SM_1000_NS6system6detail10sequential3seqE,(.L_29 - _ZN34_INTERNAL_526435a6_4_k_cu_3f8a0d006thrust24THRUST_300001_SM_1000_NS6system6detail10sequential3seqE)
_ZN34_INTERNAL_526435a6_4_k_cu_3f8a0d006thrust24THRUST_300001_SM_1000_NS6system6detail10sequential3seqE:
	.zero		1
.L_29:


//--------------------- .nv.constant0._ZN3cub18CUB_300001_SM_10006detail11EmptyKernelIvEEvv --------------------------
	.section	.nv.constant0._ZN3cub18CUB_300001_SM_10006detail11EmptyKernelIvEEvv,"a",@progbits
	.sectionflags	@""
	.align	4
.nv.constant0._ZN3cub18CUB_300001_SM_10006detail11EmptyKernelIvEEvv:
	.zero		896


//--------------------- .nv.constant0._Z19kernel_no_dependentv --------------------------
	.section	.nv.constant0._Z19kernel_no_dependentv,"a",@progbits
	.sectionflags	@""
	.align	4
.nv.constant0._Z19kernel_no_dependentv:
	.zero		896


//--------------------- SYMBOLS --------------------------

	.type		.nv.reservedSmem.offset0,@object
	.size		.nv.reservedSmem.offset0,0x4
